//
// Generated by NVIDIA NVVM Compiler
//
// Compiler Build ID: CL-36424714
// Cuda compilation tools, release 13.0, V13.0.88
// Based on NVVM 20.0.0
//

.version 9.0
.target sm_100
.address_size 64

	// .globl	_Z4mm_7PfS_S_i
// _ZZ4mm_7PfS_S_iE2sA has been demoted
// _ZZ4mm_7PfS_S_iE2sB has been demoted

.visible .entry _Z4mm_7PfS_S_i(
	.param .u64 .ptr .align 1 _Z4mm_7PfS_S_i_param_0,
	.param .u64 .ptr .align 1 _Z4mm_7PfS_S_i_param_1,
	.param .u64 .ptr .align 1 _Z4mm_7PfS_S_i_param_2,
	.param .u32 _Z4mm_7PfS_S_i_param_3
)
{
	.reg .pred 	%p<4>;
	.reg .b16 	%rs<5>;
	.reg .b32 	%r<80>;
	.reg .b32 	%f<475>;
	.reg .b64 	%rd<25>;
	// demoted variable
	.shared .align 4 .b8 _ZZ4mm_7PfS_S_iE2sA[4096];
	// demoted variable
	.shared .align 4 .b8 _ZZ4mm_7PfS_S_iE2sB[4096];
	ld.param.u32 	%r9, [_Z4mm_7PfS_S_i_param_3];
	setp.lt.s32 	%p1, %r9, 8;
	mov.f32 	%f411, 0f00000000;
	mov.f32 	%f412, %f411;
	mov.f32 	%f413, %f411;
	mov.f32 	%f414, %f411;
	mov.f32 	%f415, %f411;
	mov.f32 	%f416, %f411;
	mov.f32 	%f417, %f411;
	mov.f32 	%f418, %f411;
	mov.f32 	%f419, %f411;
	mov.f32 	%f420, %f411;
	mov.f32 	%f421, %f411;
	mov.f32 	%f422, %f411;
	mov.f32 	%f423, %f411;
	mov.f32 	%f424, %f411;
	mov.f32 	%f425, %f411;
	mov.f32 	%f426, %f411;
	mov.f32 	%f427, %f411;
	mov.f32 	%f428, %f411;
	mov.f32 	%f429, %f411;
	mov.f32 	%f430, %f411;
	mov.f32 	%f431, %f411;
	mov.f32 	%f432, %f411;
	mov.f32 	%f433, %f411;
	mov.f32 	%f434, %f411;
	mov.f32 	%f435, %f411;
	mov.f32 	%f436, %f411;
	mov.f32 	%f437, %f411;
	mov.f32 	%f438, %f411;
	mov.f32 	%f439, %f411;
	mov.f32 	%f440, %f411;
	mov.f32 	%f441, %f411;
	mov.f32 	%f442, %f411;
	mov.f32 	%f443, %f411;
	mov.f32 	%f444, %f411;
	mov.f32 	%f445, %f411;
	mov.f32 	%f446, %f411;
	mov.f32 	%f447, %f411;
	mov.f32 	%f448, %f411;
	mov.f32 	%f449, %f411;
	mov.f32 	%f450, %f411;
	mov.f32 	%f451, %f411;
	mov.f32 	%f452, %f411;
	mov.f32 	%f453, %f411;
	mov.f32 	%f454, %f411;
	mov.f32 	%f455, %f411;
	mov.f32 	%f456, %f411;
	mov.f32 	%f457, %f411;
	mov.f32 	%f458, %f411;
	mov.f32 	%f459, %f411;
	mov.f32 	%f460, %f411;
	mov.f32 	%f461, %f411;
	mov.f32 	%f462, %f411;
	mov.f32 	%f463, %f411;
	mov.f32 	%f464, %f411;
	mov.f32 	%f465, %f411;
	mov.f32 	%f466, %f411;
	mov.f32 	%f467, %f411;
	mov.f32 	%f468, %f411;
	mov.f32 	%f469, %f411;
	mov.f32 	%f470, %f411;
	mov.f32 	%f471, %f411;
	mov.f32 	%f472, %f411;
	mov.f32 	%f473, %f411;
	mov.f32 	%f474, %f411;
	@%p1 bra 	$L__BB0_5;
	ld.param.u32 	%r74, [_Z4mm_7PfS_S_i_param_3];
	shr.s32 	%r11, %r74, 31;
	shr.u32 	%r12, %r11, 29;
	add.s32 	%r13, %r74, %r12;
	shr.s32 	%r1, %r13, 3;
	mov.b32 	%r77, 0;
	mov.f32 	%f411, 0f00000000;
	mov.u32 	%r15, %tid.x;
	shl.b32 	%r16, %r15, 4;
	and.b32  	%r17, %r16, 15360;
$L__BB0_2:
	ld.param.u32 	%r75, [_Z4mm_7PfS_S_i_param_3];
	ld.param.u64 	%rd23, [_Z4mm_7PfS_S_i_param_1];
	ld.param.u64 	%rd22, [_Z4mm_7PfS_S_i_param_0];
	shl.b32 	%r18, %r15, 2;
	and.b32  	%r19, %r18, 96;
	or.b32  	%r20, %r17, %r19;
	mov.u32 	%r21, _ZZ4mm_7PfS_S_iE2sA;
	add.s32 	%r22, %r20, %r21;
	add.s32 	%r78, %r22, 512;
	shl.b32 	%r23, %r77, 3;
	shr.u32 	%r24, %r15, 5;
	add.s32 	%r25, %r23, %r24;
	shr.u32 	%r26, %r15, 1;
	mov.u32 	%r27, %ctaid.y;
	shl.b32 	%r28, %r27, 7;
	add.s32 	%r29, %r28, %r26;
	and.b32  	%r30, %r18, 4;
	mad.lo.s32 	%r31, %r75, %r29, %r30;
	add.s32 	%r32, %r31, %r23;
	and.b32  	%r33, %r18, 124;
	mov.u32 	%r34, %ctaid.x;
	shl.b32 	%r35, %r34, 7;
	or.b32  	%r36, %r33, %r35;
	mad.lo.s32 	%r37, %r25, %r75, %r36;
	cvta.to.global.u64 	%rd4, %rd22;
	mul.wide.s32 	%rd5, %r32, 4;
	add.s64 	%rd6, %rd4, %rd5;
	ld.global.f32 	%f259, [%rd6];
	and.b32  	%r38, %r16, 16;
	shl.b32 	%r39, %r26, 5;
	or.b32  	%r40, %r39, %r38;
	add.s32 	%r41, %r21, %r40;
	st.shared.f32 	[%r41], %f259;
	cvta.to.global.u64 	%rd7, %rd23;
	mul.wide.s32 	%rd8, %r37, 4;
	add.s64 	%rd9, %rd7, %rd8;
	ld.global.f32 	%f260, [%rd9];
	and.b32  	%r42, %r16, 496;
	shl.b32 	%r43, %r24, 9;
	or.b32  	%r44, %r43, %r42;
	mov.u32 	%r45, _ZZ4mm_7PfS_S_iE2sB;
	add.s32 	%r46, %r45, %r44;
	st.shared.f32 	[%r46], %f260;
	ld.global.f32 	%f261, [%rd6+4];
	st.shared.f32 	[%r41+4], %f261;
	ld.global.f32 	%f262, [%rd9+4];
	st.shared.f32 	[%r46+4], %f262;
	ld.global.f32 	%f263, [%rd6+8];
	st.shared.f32 	[%r41+8], %f263;
	ld.global.f32 	%f264, [%rd9+8];
	st.shared.f32 	[%r46+8], %f264;
	ld.global.f32 	%f265, [%rd6+12];
	st.shared.f32 	[%r41+12], %f265;
	ld.global.f32 	%f266, [%rd9+12];
	st.shared.f32 	[%r46+12], %f266;
	bar.sync 	0;
	mov.b32 	%r79, 128;
$L__BB0_3:
	ld.shared.f32 	%f267, [%r78+-512];
	ld.shared.f32 	%f268, [%r78];
	ld.shared.f32 	%f269, [%r78+-480];
	ld.shared.f32 	%f270, [%r78+32];
	ld.shared.f32 	%f271, [%r78+-448];
	ld.shared.f32 	%f272, [%r78+64];
	ld.shared.f32 	%f273, [%r78+-416];
	ld.shared.f32 	%f274, [%r78+96];
	mov.u32 	%r47, %tid.x;
	cvt.u16.u32 	%rs1, %r47;
	shr.u16 	%rs2, %rs1, 5;
	and.b16  	%rs3, %rs2, 1;
	mul.wide.u16 	%r48, %rs3, 256;
	and.b16  	%rs4, %rs1, 7;
	mul.wide.u16 	%r49, %rs4, 16;
	or.b32  	%r50, %r48, %r49;
	mov.u32 	%r51, _ZZ4mm_7PfS_S_iE2sB;
	add.s32 	%r52, %r51, %r50;
	add.s32 	%r53, %r52, %r79;
	ld.shared.f32 	%f275, [%r53+-128];
	ld.shared.f32 	%f276, [%r53];
	ld.shared.f32 	%f277, [%r53+-124];
	ld.shared.f32 	%f278, [%r53+4];
	ld.shared.f32 	%f279, [%r53+-120];
	ld.shared.f32 	%f280, [%r53+8];
	ld.shared.f32 	%f281, [%r53+-116];
	ld.shared.f32 	%f282, [%r53+12];
	fma.rn.f32 	%f474, %f267, %f275, %f474;
	fma.rn.f32 	%f473, %f267, %f277, %f473;
	fma.rn.f32 	%f472, %f267, %f279, %f472;
	fma.rn.f32 	%f471, %f267, %f281, %f471;
	fma.rn.f32 	%f470, %f267, %f276, %f470;
	fma.rn.f32 	%f469, %f267, %f278, %f469;
	fma.rn.f32 	%f468, %f267, %f280, %f468;
	fma.rn.f32 	%f467, %f267, %f282, %f467;
	fma.rn.f32 	%f466, %f269, %f275, %f466;
	fma.rn.f32 	%f465, %f269, %f277, %f465;
	fma.rn.f32 	%f464, %f269, %f279, %f464;
	fma.rn.f32 	%f463, %f269, %f281, %f463;
	fma.rn.f32 	%f462, %f269, %f276, %f462;
	fma.rn.f32 	%f461, %f269, %f278, %f461;
	fma.rn.f32 	%f460, %f269, %f280, %f460;
	fma.rn.f32 	%f459, %f269, %f282, %f459;
	fma.rn.f32 	%f458, %f271, %f275, %f458;
	fma.rn.f32 	%f457, %f271, %f277, %f457;
	fma.rn.f32 	%f456, %f271, %f279, %f456;
	fma.rn.f32 	%f455, %f271, %f281, %f455;
	fma.rn.f32 	%f454, %f271, %f276, %f454;
	fma.rn.f32 	%f453, %f271, %f278, %f453;
	fma.rn.f32 	%f452, %f271, %f280, %f452;
	fma.rn.f32 	%f451, %f271, %f282, %f451;
	fma.rn.f32 	%f450, %f273, %f275, %f450;
	fma.rn.f32 	%f449, %f273, %f277, %f449;
	fma.rn.f32 	%f448, %f273, %f279, %f448;
	fma.rn.f32 	%f447, %f273, %f281, %f447;
	fma.rn.f32 	%f446, %f273, %f276, %f446;
	fma.rn.f32 	%f445, %f273, %f278, %f445;
	fma.rn.f32 	%f444, %f273, %f280, %f444;
	fma.rn.f32 	%f443, %f273, %f282, %f443;
	fma.rn.f32 	%f442, %f268, %f275, %f442;
	fma.rn.f32 	%f441, %f268, %f277, %f441;
	fma.rn.f32 	%f440, %f268, %f279, %f440;
	fma.rn.f32 	%f439, %f268, %f281, %f439;
	fma.rn.f32 	%f438, %f268, %f276, %f438;
	fma.rn.f32 	%f437, %f268, %f278, %f437;
	fma.rn.f32 	%f436, %f268, %f280, %f436;
	fma.rn.f32 	%f435, %f268, %f282, %f435;
	fma.rn.f32 	%f434, %f270, %f275, %f434;
	fma.rn.f32 	%f433, %f270, %f277, %f433;
	fma.rn.f32 	%f432, %f270, %f279, %f432;
	fma.rn.f32 	%f431, %f270, %f281, %f431;
	fma.rn.f32 	%f430, %f270, %f276, %f430;
	fma.rn.f32 	%f429, %f270, %f278, %f429;
	fma.rn.f32 	%f428, %f270, %f280, %f428;
	fma.rn.f32 	%f427, %f270, %f282, %f427;
	fma.rn.f32 	%f426, %f272, %f275, %f426;
	fma.rn.f32 	%f425, %f272, %f277, %f425;
	fma.rn.f32 	%f424, %f272, %f279, %f424;
	fma.rn.f32 	%f423, %f272, %f281, %f423;
	fma.rn.f32 	%f422, %f272, %f276, %f422;
	fma.rn.f32 	%f421, %f272, %f278, %f421;
	fma.rn.f32 	%f420, %f272, %f280, %f420;
	fma.rn.f32 	%f419, %f272, %f282, %f419;
	fma.rn.f32 	%f418, %f274, %f275, %f418;
	fma.rn.f32 	%f417, %f274, %f277, %f417;
	fma.rn.f32 	%f416, %f274, %f279, %f416;
	fma.rn.f32 	%f415, %f274, %f281, %f415;
	fma.rn.f32 	%f414, %f274, %f276, %f414;
	fma.rn.f32 	%f413, %f274, %f278, %f413;
	fma.rn.f32 	%f412, %f274, %f280, %f412;
	fma.rn.f32 	%f411, %f274, %f282, %f411;
	add.s32 	%r79, %r79, 512;
	add.s32 	%r78, %r78, 4;
	setp.ne.s32 	%p2, %r79, 4224;
	@%p2 bra 	$L__BB0_3;
	bar.sync 	0;
	add.s32 	%r77, %r77, 1;
	setp.eq.s32 	%p3, %r77, %r1;
	@%p3 bra 	$L__BB0_5;
	bra.uni 	$L__BB0_2;
$L__BB0_5:
	ld.param.u32 	%r76, [_Z4mm_7PfS_S_i_param_3];
	ld.param.u64 	%rd24, [_Z4mm_7PfS_S_i_param_2];
	cvta.to.global.u64 	%rd10, %rd24;
	mov.u32 	%r54, %tid.x;
	shr.u32 	%r55, %r54, 1;
	and.b32  	%r56, %r55, 480;
	mov.u32 	%r57, %ctaid.y;
	shl.b32 	%r58, %r57, 7;
	add.s32 	%r59, %r56, %r58;
	shr.u32 	%r60, %r54, 3;
	and.b32  	%r61, %r60, 3;
	or.b32  	%r62, %r59, %r61;
	shl.b32 	%r63, %r54, 1;
	and.b32  	%r64, %r63, 64;
	mov.u32 	%r65, %ctaid.x;
	shl.b32 	%r66, %r65, 7;
	or.b32  	%r67, %r64, %r66;
	shl.b32 	%r68, %r54, 2;
	and.b32  	%r69, %r68, 28;
	or.b32  	%r70, %r67, %r69;
	mad.lo.s32 	%r71, %r62, %r76, %r70;
	shl.b32 	%r72, %r76, 4;
	add.s32 	%r73, %r71, %r72;
	mul.wide.s32 	%rd11, %r71, 4;
	add.s64 	%rd12, %rd10, %rd11;
	st.global.f32 	[%rd12], %f474;
	st.global.f32 	[%rd12+128], %f470;
	mul.wide.s32 	%rd13, %r73, 4;
	add.s64 	%rd14, %rd10, %rd13;
	st.global.f32 	[%rd14], %f442;
	st.global.f32 	[%rd14+128], %f438;
	st.global.f32 	[%rd12+4], %f473;
	st.global.f32 	[%rd12+132], %f469;
	st.global.f32 	[%rd14+4], %f441;
	st.global.f32 	[%rd14+132], %f437;
	st.global.f32 	[%rd12+8], %f472;
	st.global.f32 	[%rd12+136], %f468;
	st.global.f32 	[%rd14+8], %f440;
	st.global.f32 	[%rd14+136], %f436;
	st.global.f32 	[%rd12+12], %f471;
	st.global.f32 	[%rd12+140], %f467;
	st.global.f32 	[%rd14+12], %f439;
	st.global.f32 	[%rd14+140], %f435;
	mul.wide.s32 	%rd15, %r76, 4;
	add.s64 	%rd16, %rd12, %rd15;
	st.global.f32 	[%rd16], %f466;
	st.global.f32 	[%rd16+128], %f462;
	add.s64 	%rd17, %rd14, %rd15;
	st.global.f32 	[%rd17], %f434;
	st.global.f32 	[%rd17+128], %f430;
	st.global.f32 	[%rd16+4], %f465;
	st.global.f32 	[%rd16+132], %f461;
	st.global.f32 	[%rd17+4], %f433;
	st.global.f32 	[%rd17+132], %f429;
	st.global.f32 	[%rd16+8], %f464;
	st.global.f32 	[%rd16+136], %f460;
	st.global.f32 	[%rd17+8], %f432;
	st.global.f32 	[%rd17+136], %f428;
	st.global.f32 	[%rd16+12], %f463;
	st.global.f32 	[%rd16+140], %f459;
	st.global.f32 	[%rd17+12], %f431;
	st.global.f32 	[%rd17+140], %f427;
	add.s64 	%rd18, %rd16, %rd15;
	st.global.f32 	[%rd18], %f458;
	st.global.f32 	[%rd18+128], %f454;
	add.s64 	%rd19, %rd17, %rd15;
	st.global.f32 	[%rd19], %f426;
	st.global.f32 	[%rd19+128], %f422;
	st.global.f32 	[%rd18+4], %f457;
	st.global.f32 	[%rd18+132], %f453;
	st.global.f32 	[%rd19+4], %f425;
	st.global.f32 	[%rd19+132], %f421;
	st.global.f32 	[%rd18+8], %f456;
	st.global.f32 	[%rd18+136], %f452;
	st.global.f32 	[%rd19+8], %f424;
	st.global.f32 	[%rd19+136], %f420;
	st.global.f32 	[%rd18+12], %f455;
	st.global.f32 	[%rd18+140], %f451;
	st.global.f32 	[%rd19+12], %f423;
	st.global.f32 	[%rd19+140], %f419;
	add.s64 	%rd20, %rd18, %rd15;
	st.global.f32 	[%rd20], %f450;
	st.global.f32 	[%rd20+128], %f446;
	add.s64 	%rd21, %rd19, %rd15;
	st.global.f32 	[%rd21], %f418;
	st.global.f32 	[%rd21+128], %f414;
	st.global.f32 	[%rd20+4], %f449;
	st.global.f32 	[%rd20+132], %f445;
	st.global.f32 	[%rd21+4], %f417;
	st.global.f32 	[%rd21+132], %f413;
	st.global.f32 	[%rd20+8], %f448;
	st.global.f32 	[%rd20+136], %f444;
	st.global.f32 	[%rd21+8], %f416;
	st.global.f32 	[%rd21+136], %f412;
	st.global.f32 	[%rd20+12], %f447;
	st.global.f32 	[%rd20+140], %f443;
	st.global.f32 	[%rd21+12], %f415;
	st.global.f32 	[%rd21+140], %f411;
	ret;

}


// ===== COMPILED SASS (sm_100) =====

	.target	sm_100

	.elftype	@"ET_EXEC"


//--------------------- .note.nv.tkinfo           --------------------------
	.section	.note.nv.tkinfo,"",@"SHT_NOTE"
	.sectionflags	@"SHF_NOTE_NV_TKINFO"
	.tkinfo
        /*0018*/ 	.word	0x00000002
        /*0030*/ 	.string	""
        /*0030*/ 	.string	"ptxas"
        /*0030*/ 	.string	"Cuda compilation tools, release 13.0, V13.0.88"
        /*0030*/ 	.string	"Build cuda_13.0.r13.0/compiler.36424714_0"
        /*0030*/ 	.string	"-arch sm_100 -m 64 "



//--------------------- .note.nv.cuinfo           --------------------------
	.section	.note.nv.cuinfo,"",@"SHT_NOTE"
	.sectionflags	@"SHF_NOTE_NV_CUINFO"
        /*0018*/ 	.short	0x0002
        /*001a*/ 	.short	0x0064
        /*001c*/ 	.short	0x0082
	.zero		2


//--------------------- .nv.info                  --------------------------
	.section	.nv.info,"",@"SHT_CUDA_INFO"
	.align	4


	//----- nvinfo : EIATTR_REGCOUNT
	.align		4
        /*0000*/ 	.byte	0x04, 0x2f
        /*0002*/ 	.short	(.L_1 - .L_0)
	.align		4
.L_0:
        /*0004*/ 	.word	index@(_Z4mm_7PfS_S_i)
        /*0008*/ 	.word	0x0000005f


	//----- nvinfo : EIATTR_FRAME_SIZE
	.align		4
.L_1:
        /*000c*/ 	.byte	0x04, 0x11
        /*000e*/ 	.short	(.L_3 - .L_2)
	.align		4
.L_2:
        /*0010*/ 	.word	index@(_Z4mm_7PfS_S_i)
        /*0014*/ 	.word	0x00000000


	//----- nvinfo : EIATTR_MIN_STACK_SIZE
	.align		4
.L_3:
        /*0018*/ 	.byte	0x04, 0x12
        /*001a*/ 	.short	(.L_5 - .L_4)
	.align		4
.L_4:
        /*001c*/ 	.word	index@(_Z4mm_7PfS_S_i)
        /*0020*/ 	.word	0x00000000
.L_5:


//--------------------- .nv.compat                --------------------------
	.section	.nv.compat,"",@"SHT_CUDA_COMPAT_INFO"
	.align	4
        /*0000*/ 	.byte	0x02, 0x09, 0x00, 0x00, 0x02, 0x02, 0x01, 0x00, 0x02, 0x05, 0x05, 0x00, 0x03, 0x07, 0x01, 0x01
        /*0010*/ 	.byte	0x02, 0x03, 0x00, 0x00, 0x02, 0x06, 0x01, 0x00, 0x04, 0x0b, 0x08, 0x00, 0x09, 0x00, 0x00, 0x00
        /*0020*/ 	.byte	0x00, 0x00, 0x00, 0x00


//--------------------- .nv.info._Z4mm_7PfS_S_i   --------------------------
	.section	.nv.info._Z4mm_7PfS_S_i,"",@"SHT_CUDA_INFO"
	.sectionflags	@""
	.align	4


	//----- nvinfo : EIATTR_CUDA_API_VERSION
	.align		4
        /*0000*/ 	.byte	0x04, 0x37
        /*0002*/ 	.short	(.L_7 - .L_6)
.L_6:
        /*0004*/ 	.word	0x00000082


	//----- nvinfo : EIATTR_KPARAM_INFO
	.align		4
.L_7:
        /*0008*/ 	.byte	0x04, 0x17
        /*000a*/ 	.short	(.L_9 - .L_8)
.L_8:
        /*000c*/ 	.word	0x00000000
        /*0010*/ 	.short	0x0003
        /*0012*/ 	.short	0x0018
        /*0014*/ 	.byte	0x00, 0xf0, 0x11, 0x00


	//----- nvinfo : EIATTR_KPARAM_INFO
	.align		4
.L_9:
        /*0018*/ 	.byte	0x04, 0x17
        /*001a*/ 	.short	(.L_11 - .L_10)
.L_10:
        /*001c*/ 	.word	0x00000000
        /*0020*/ 	.short	0x0002
        /*0022*/ 	.short	0x0010
        /*0024*/ 	.byte	0x00, 0xf5, 0x21, 0x00


	//----- nvinfo : EIATTR_KPARAM_INFO
	.align		4
.L_11:
        /*0028*/ 	.byte	0x04, 0x17
        /*002a*/ 	.short	(.L_13 - .L_12)
.L_12:
        /*002c*/ 	.word	0x00000000
        /*0030*/ 	.short	0x0001
        /*0032*/ 	.short	0x0008
        /*0034*/ 	.byte	0x00, 0xf5, 0x21, 0x00


	//----- nvinfo : EIATTR_KPARAM_INFO
	.align		4
.L_13:
        /*0038*/ 	.byte	0x04, 0x17
        /*003a*/ 	.short	(.L_15 - .L_14)
.L_14:
        /*003c*/ 	.word	0x00000000
        /*0040*/ 	.short	0x0000
        /*0042*/ 	.short	0x0000
        /*0044*/ 	.byte	0x00, 0xf5, 0x21, 0x00


	//----- nvinfo : EIATTR_SPARSE_MMA_MASK
	.align		4
.L_15:
        /*0048*/ 	.byte	0x03, 0x50
        /*004a*/ 	.short	0x0000


	//----- nvinfo : EIATTR_MAXREG_COUNT
	.align		4
        /*004c*/ 	.byte	0x03, 0x1b
        /*004e*/ 	.short	0x00ff


	//----- nvinfo : EIATTR_NUM_BARRIERS
	.align		4
        /*0050*/ 	.byte	0x02, 0x4c
        /*0052*/ 	.byte	0x01
	.zero		1


	//----- nvinfo : EIATTR_MERCURY_ISA_VERSION
	.align		4
        /*0054*/ 	.byte	0x03, 0x5f
        /*0056*/ 	.short	0x0101


	//----- nvinfo : EIATTR_VRC_CTA_INIT_COUNT
	.align		4
        /*0058*/ 	.byte	0x02, 0x4a
	.zero		1
	.zero		1


	//----- nvinfo : EIATTR_EXIT_INSTR_OFFSETS
	.align		4
        /*005c*/ 	.byte	0x04, 0x1c
        /*005e*/ 	.short	(.L_17 - .L_16)


	//   ....[0]....
.L_16:
        /*0060*/ 	.word	0x00001140


	//----- nvinfo : EIATTR_CBANK_PARAM_SIZE
	.align		4
.L_17:
        /*0064*/ 	.byte	0x03, 0x19
        /*0066*/ 	.short	0x001c


	//----- nvinfo : EIATTR_PARAM_CBANK
	.align		4
        /*0068*/ 	.byte	0x04, 0x0a
        /*006a*/ 	.short	(.L_19 - .L_18)
	.align		4
.L_18:
        /*006c*/ 	.word	index@(.nv.constant0._Z4mm_7PfS_S_i)
        /*0070*/ 	.short	0x0380
        /*0072*/ 	.short	0x001c


	//----- nvinfo : EIATTR_SW_WAR
	.align		4
.L_19:
        /*0074*/ 	.byte	0x04, 0x36
        /*0076*/ 	.short	(.L_21 - .L_20)
.L_20:
        /*0078*/ 	.word	0x00000008
.L_21:


//--------------------- .nv.callgraph             --------------------------
	.section	.nv.callgraph,"",@"SHT_CUDA_CALLGRAPH"
	.align	4
	.sectionentsize	8
	.align		4
        /*0000*/ 	.word	0x00000000
	.align		4
        /*0004*/ 	.word	0xffffffff
	.align		4
        /*0008*/ 	.word	0x00000000
	.align		4
        /*000c*/ 	.word	0xfffffffe
	.align		4
        /*0010*/ 	.word	0x00000000
	.align		4
        /*0014*/ 	.word	0xfffffffd
	.align		4
        /*0018*/ 	.word	0x00000000
	.align		4
        /*001c*/ 	.word	0xfffffffc


//--------------------- .text._Z4mm_7PfS_S_i      --------------------------
	.section	.text._Z4mm_7PfS_S_i,"ax",@progbits
	.align	128
        .global         _Z4mm_7PfS_S_i
        .type           _Z4mm_7PfS_S_i,@function
        .size           _Z4mm_7PfS_S_i,(.L_x_4 - _Z4mm_7PfS_S_i)
        .other          _Z4mm_7PfS_S_i,@"STO_CUDA_ENTRY STV_DEFAULT"
_Z4mm_7PfS_S_i:
.text._Z4mm_7PfS_S_i:
[----:B------:R-:W-:Y:S01]  /*0000*/  LDC R1, c[0x0][0x37c] ;  /* 0x0000df00ff017b82 */ /* 0x000fe20000000800 */
[----:B------:R-:W0:Y:S01]  /*0010*/  LDCU UR4, c[0x0][0x398] ;  /* 0x00007300ff0477ac */ /* 0x000e220008000800 */
[----:B------:R-:W-:Y:S01]  /*0020*/  HFMA2 R12, -RZ, RZ, 0, 0 ;  /* 0x00000000ff0c7431 */ /* 0x000fe200000001ff */
[----:B------:R-:W-:Y:S01]  /*0030*/  CS2R R56, SRZ ;  /* 0x0000000000387805 */ /* 0x000fe2000001ff00 */
[----:B------:R-:W-:Y:S01]  /*0040*/  HFMA2 R75, -RZ, RZ, 0, 0 ;  /* 0x00000000ff4b7431 */ /* 0x000fe200000001ff */
[----:B------:R-:W1:Y:S01]  /*0050*/  LDCU.64 UR8, c[0x0][0x358] ;  /* 0x00006b00ff0877ac */ /* 0x000e620008000a00 */
[----:B------:R-:W-:Y:S02]  /*0060*/  CS2R R54, SRZ ;  /* 0x0000000000367805 */ /* 0x000fe4000001ff00 */
[----:B------:R-:W-:Y:S02]  /*0070*/  CS2R R52, SRZ ;  /* 0x0000000000347805 */ /* 0x000fe4000001ff00 */
[----:B------:R-:W-:-:S02]  /*0080*/  CS2R R50, SRZ ;  /* 0x0000000000327805 */ /* 0x000fc4000001ff00 */
[----:B------:R-:W-:Y:S02]  /*0090*/  CS2R R48, SRZ ;  /* 0x0000000000307805 */ /* 0x000fe4000001ff00 */
[----:B------:R-:W-:Y:S02]  /*00a0*/  CS2R R46, SRZ ;  /* 0x00000000002e7805 */ /* 0x000fe4000001ff00 */
[----:B------:R-:W-:Y:S02]  /*00b0*/  CS2R R44, SRZ ;  /* 0x00000000002c7805 */ /* 0x000fe4000001ff00 */
[----:B------:R-:W-:Y:S02]  /*00c0*/  CS2R R42, SRZ ;  /* 0x00000000002a7805 */ /* 0x000fe4000001ff00 */
[----:B------:R-:W-:Y:S02]  /*00d0*/  CS2R R40, SRZ ;  /* 0x0000000000287805 */ /* 0x000fe4000001ff00 */
[----:B------:R-:W-:-:S02]  /*00e0*/  CS2R R38, SRZ ;  /* 0x0000000000267805 */ /* 0x000fc4000001ff00 */
[----:B------:R-:W-:Y:S02]  /*00f0*/  CS2R R36, SRZ ;  /* 0x0000000000247805 */ /* 0x000fe4000001ff00 */
[----:B------:R-:W-:Y:S02]  /*0100*/  CS2R R34, SRZ ;  /* 0x0000000000227805 */ /* 0x000fe4000001ff00 */
[----:B------:R-:W-:Y:S02]  /*0110*/  CS2R R60, SRZ ;  /* 0x00000000003c7805 */ /* 0x000fe4000001ff00 */
[----:B------:R-:W-:Y:S02]  /*0120*/  CS2R R62, SRZ ;  /* 0x00000000003e7805 */ /* 0x000fe4000001ff00 */
[----:B0-----:R-:W-:Y:S02]  /*0130*/  MOV R13, UR4 ;  /* 0x00000004000d7c02 */ /* 0x001fe40008000f00 */
[----:B------:R-:W-:-:S02]  /*0140*/  CS2R R64, SRZ ;  /* 0x0000000000407805 */ /* 0x000fc4000001ff00 */
[----:B------:R-:W-:Y:S02]  /*0150*/  CS2R R58, SRZ ;  /* 0x00000000003a7805 */ /* 0x000fe4000001ff00 */
[----:B------:R-:W-:Y:S02]  /*0160*/  CS2R R66, SRZ ;  /* 0x0000000000427805 */ /* 0x000fe4000001ff00 */
[----:B------:R-:W-:Y:S02]  /*0170*/  ISETP.GE.AND P0, PT, R13, 0x8, PT ;  /* 0x000000080d00780c */ /* 0x000fe40003f06270 */
        /* <DEDUP_REMOVED lines=11> */
[----:B------:R-:W-:Y:S02]  /*0230*/  MOV R0, RZ ;  /* 0x000000ff00007202 */ /* 0x000fe40000000f00 */
[----:B------:R-:W-:Y:S02]  /*0240*/  CS2R R70, SRZ ;  /* 0x0000000000467805 */ /* 0x000fe4000001ff00 */
[----:B------:R-:W-:Y:S02]  /*0250*/  CS2R R72, SRZ ;  /* 0x0000000000487805 */ /* 0x000fe4000001ff00 */
[----:B------:R-:W-:Y:S01]  /*0260*/  MOV R77, RZ ;  /* 0x000000ff004d7202 */ /* 0x000fe20000000f00 */
[----:B-1----:R-:W-:Y:S06]  /*0270*/  @!P0 BRA `(.L_x_0) ;  /* 0x0000000800488947 */ /* 0x002fec0003800000 */
[----:B------:R-:W0:Y:S01]  /*0280*/  S2R R78, SR_TID.X ;  /* 0x00000000004e7919 */ /* 0x000e220000002100 */
[----:B------:R-:W-:Y:S02]  /*0290*/  SHF.R.S32.HI R2, RZ, 0x1f, R13 ;  /* 0x0000001fff027819 */ /* 0x000fe4000001140d */
[----:B------:R-:W-:Y:S02]  /*02a0*/  MOV R74, RZ ;  /* 0x000000ff004a7202 */ /* 0x000fe40000000f00 */
[----:B------:R-:W-:Y:S02]  /*02b0*/  LEA.HI R2, R2, R13, RZ, 0x3 ;  /* 0x0000000d02027211 */ /* 0x000fe400078f18ff */
[----:B------:R-:W-:Y:S02]  /*02c0*/  MOV R56, RZ ;  /* 0x000000ff00387202 */ /* 0x000fe40000000f00 */
[----:B------:R-:W-:Y:S02]  /*02d0*/  SHF.R.S32.HI R79, RZ, 0x3, R2 ;  /* 0x00000003ff4f7819 */ /* 0x000fe40000011402 */
[----:B0-----:R-:W-:-:S04]  /*02e0*/  SHF.L.U32 R80, R78, 0x4, RZ ;  /* 0x000000044e507819 */ /* 0x001fc800000006ff */
[----:B------:R-:W-:-:S07]  /*02f0*/  LOP3.LUT R76, R80, 0x3c00, RZ, 0xc0, !PT ;  /* 0x00003c00504c7812 */ /* 0x000fce00078ec0ff */
.L_x_2:
[----:B------:R-:W0:Y:S01]  /*0300*/  S2R R9, SR_CTAID.Y ;  /* 0x0000000000097919 */ /* 0x000e220000002600 */
[----:B------:R-:W1:Y:S01]  /*0310*/  LDC R13, c[0x0][0x398] ;  /* 0x0000e600ff0d7b82 */ /* 0x000e620000000800 */
[----:B------:R-:W-:Y:S01]  /*0320*/  SHF.R.U32.HI R6, RZ, 0x1, R78 ;  /* 0x00000001ff067819 */ /* 0x000fe2000001164e */
[----:B------:R-:W2:Y:S01]  /*0330*/  S2R R82, SR_CTAID.X ;  /* 0x0000000000527919 */ /* 0x000ea20000002500 */
[----:B------:R-:W-:-:S05]  /*0340*/  SHF.L.U32 R7, R78, 0x2, RZ ;  /* 0x000000024e077819 */ /* 0x000fca00000006ff */
[----:B------:R-:W3:Y:S01]  /*0350*/  LDC.64 R4, c[0x0][0x380] ;  /* 0x0000e000ff047b82 */ /* 0x000ee20000000a00 */
[C---:B------:R-:W-:Y:S02]  /*0360*/  LOP3.LUT R10, R7.reuse, 0x4, RZ, 0xc0, !PT ;  /* 0x00000004070a7812 */ /* 0x040fe400078ec0ff */
[----:B------:R-:W-:-:S05]  /*0370*/  LOP3.LUT R81, R7, 0x7c, RZ, 0xc0, !PT ;  /* 0x0000007c07517812 */ /* 0x000fca00078ec0ff */
[----:B------:R-:W4:Y:S01]  /*0380*/  LDC.64 R2, c[0x0][0x388] ;  /* 0x0000e200ff027b82 */ /* 0x000f220000000a00 */
[----:B0-----:R-:W-:Y:S02]  /*0390*/  LEA R8, R9, R6, 0x7 ;  /* 0x0000000609087211 */ /* 0x001fe400078e38ff */
[----:B------:R-:W-:Y:S02]  /*03a0*/  SHF.R.U32.HI R9, RZ, 0x5, R78 ;  /* 0x00000005ff097819 */ /* 0x000fe4000001164e */
[----:B--2---:R-:W-:Y:S01]  /*03b0*/  LEA R81, R82, R81, 0x7 ;  /* 0x0000005152517211 */ /* 0x004fe200078e38ff */
[----:B-1----:R-:W-:Y:S01]  /*03c0*/  IMAD R11, R8, R13, R10 ;  /* 0x0000000d080b7224 */ /* 0x002fe200078e020a */
[----:B------:R-:W-:-:S04]  /*03d0*/  LEA R8, R74, R9, 0x3 ;  /* 0x000000094a087211 */ /* 0x000fc800078e18ff */
[----:B------:R-:W-:Y:S01]  /*03e0*/  LEA R11, R74, R11, 0x3 ;  /* 0x0000000b4a0b7211 */ /* 0x000fe200078e18ff */
[----:B------:R-:W-:-:S04]  /*03f0*/  IMAD R81, R8, R13, R81 ;  /* 0x0000000d08517224 */ /* 0x000fc800078e0251 */
[----:B---3--:R-:W-:-:S04]  /*0400*/  IMAD.WIDE R4, R11, 0x4, R4 ;  /* 0x000000040b047825 */ /* 0x008fc800078e0204 */
[----:B----4-:R-:W-:Y:S01]  /*0410*/  IMAD.WIDE R2, R81, 0x4, R2 ;  /* 0x0000000451027825 */ /* 0x010fe200078e0202 */
[----:B------:R-:W2:Y:S04]  /*0420*/  LDG.E R8, desc[UR8][R4.64] ;  /* 0x0000000804087981 */ /* 0x000ea8000c1e1900 */
[----:B------:R-:W3:Y:S04]  /*0430*/  LDG.E R10, desc[UR8][R2.64] ;  /* 0x00000008020a7981 */ /* 0x000ee8000c1e1900 */
[----:B------:R-:W4:Y:S04]  /*0440*/  LDG.E R84, desc[UR8][R4.64+0x4] ;  /* 0x0000040804547981 */ /* 0x000f28000c1e1900 */
[----:B------:R-:W5:Y:S04]  /*0450*/  LDG.E R86, desc[UR8][R2.64+0x4] ;  /* 0x0000040802567981 */ /* 0x000f68000c1e1900 */
[----:B------:R-:W5:Y:S04]  /*0460*/  LDG.E R88, desc[UR8][R4.64+0x8] ;  /* 0x0000080804587981 */ /* 0x000f68000c1e1900 */
[----:B------:R-:W5:Y:S04]  /*0470*/  LDG.E R90, desc[UR8][R2.64+0x8] ;  /* 0x00000808025a7981 */ /* 0x000f68000c1e1900 */
[----:B------:R0:W5:Y:S04]  /*0480*/  LDG.E R92, desc[UR8][R4.64+0xc] ;  /* 0x00000c08045c7981 */ /* 0x000168000c1e1900 */
[----:B------:R1:W5:Y:S01]  /*0490*/  LDG.E R81, desc[UR8][R2.64+0xc] ;  /* 0x00000c0802517981 */ /* 0x000362000c1e1900 */
[----:B------:R-:W0:Y:S01]  /*04a0*/  S2UR UR6, SR_CgaCtaId ;  /* 0x00000000000679c3 */ /* 0x000e220000008800 */
[----:B------:R-:W-:Y:S01]  /*04b0*/  UMOV UR4, 0x400 ;  /* 0x0000040000047882 */ /* 0x000fe20000000000 */
[C---:B------:R-:W-:Y:S01]  /*04c0*/  LOP3.LUT R11, R80.reuse, 0x10, RZ, 0xc0, !PT ;  /* 0x00000010500b7812 */ /* 0x040fe200078ec0ff */
[----:B------:R-:W1:Y:S01]  /*04d0*/  S2R R78, SR_TID.X ;  /* 0x00000000004e7919 */ /* 0x000e620000002100 */
[----:B------:R-:W-:Y:S01]  /*04e0*/  UIADD3 UR5, UPT, UPT, UR4, 0x1000, URZ ;  /* 0x0000100004057890 */ /* 0x000fe2000fffe0ff */
[----:B------:R-:W-:-:S02]  /*04f0*/  LOP3.LUT R82, R80, 0x1f0, RZ, 0xc0, !PT ;  /* 0x000001f050527812 */ /* 0x000fc400078ec0ff */
[----:B------:R-:W-:Y:S01]  /*0500*/  IMAD R11, R6, 0x20, R11 ;  /* 0x00000020060b7824 */ /* 0x000fe200078e020b */
[----:B------:R-:W-:Y:S02]  /*0510*/  LOP3.LUT R7, R76, 0x60, R7, 0xf8, !PT ;  /* 0x000000604c077812 */ /* 0x000fe400078ef807 */
[----:B------:R-:W-:Y:S01]  /*0520*/  LEA R9, R9, R82, 0x9 ;  /* 0x0000005209097211 */ /* 0x000fe200078e48ff */
[----:B0-----:R-:W-:Y:S02]  /*0530*/  ULEA UR4, UR6, UR4, 0x18 ;  /* 0x0000000406047291 */ /* 0x001fe4000f8ec0ff */
[----:B------:R-:W-:-:S04]  /*0540*/  ULEA UR5, UR6, UR5, 0x18 ;  /* 0x0000000506057291 */ /* 0x000fc8000f8ec0ff */
[----:B------:R-:W-:Y:S02]  /*0550*/  MOV R4, UR4 ;  /* 0x0000000400047c02 */ /* 0x000fe40008000f00 */
[C---:B-1----:R-:W-:Y:S02]  /*0560*/  LOP3.LUT R2, R78.reuse, 0xffff, RZ, 0xc0, !PT ;  /* 0x0000ffff4e027812 */ /* 0x042fe400078ec0ff */
[----:B------:R-:W-:Y:S02]  /*0570*/  SHF.L.U32 R3, R78, 0x4, RZ ;  /* 0x000000044e037819 */ /* 0x000fe400000006ff */
[----:B------:R-:W-:Y:S02]  /*0580*/  SHF.R.U32.HI R2, RZ, 0x5, R2 ;  /* 0x00000005ff027819 */ /* 0x000fe40000011602 */
[----:B------:R-:W-:Y:S02]  /*0590*/  LOP3.LUT R3, R3, 0x70, RZ, 0xe2, !PT ;  /* 0x0000007003037812 */ /* 0x000fe400078ee2ff */
[----:B------:R-:W-:-:S04]  /*05a0*/  LOP3.LUT R2, R2, 0x1, RZ, 0xc0, !PT ;  /* 0x0000000102027812 */ /* 0x000fc800078ec0ff */
[----:B------:R-:W-:Y:S02]  /*05b0*/  LEA R3, R2, R3, 0x8 ;  /* 0x0000000302037211 */ /* 0x000fe400078e40ff */
[----:B------:R-:W-:Y:S02]  /*05c0*/  IADD3 R2, PT, PT, R7, 0x200, R4 ;  /* 0x0000020007027810 */ /* 0x000fe40007ffe004 */
[----:B------:R-:W-:Y:S01]  /*05d0*/  IADD3 R3, PT, PT, R3, UR5, RZ ;  /* 0x0000000503037c10 */ /* 0x000fe2000fffe0ff */
[----:B--2---:R0:W-:Y:S04]  /*05e0*/  STS [R11+UR4], R8 ;  /* 0x000000080b007988 */ /* 0x0041e80008000804 */
[----:B---3--:R0:W-:Y:S04]  /*05f0*/  STS [R9+UR5], R10 ;  /* 0x0000000a09007988 */ /* 0x0081e80008000805 */
[----:B----4-:R0:W-:Y:S04]  /*0600*/  STS [R11+UR4+0x4], R84 ;  /* 0x000004540b007988 */ /* 0x0101e80008000804 */
[----:B-----5:R0:W-:Y:S04]  /*0610*/  STS [R9+UR5+0x4], R86 ;  /* 0x0000045609007988 */ /* 0x0201e80008000805 */
[----:B------:R0:W-:Y:S04]  /*0620*/  STS [R11+UR4+0x8], R88 ;  /* 0x000008580b007988 */ /* 0x0001e80008000804 */
[----:B------:R0:W-:Y:S04]  /*0630*/  STS [R9+UR5+0x8], R90 ;  /* 0x0000085a09007988 */ /* 0x0001e80008000805 */
[----:B------:R0:W-:Y:S01]  /*0640*/  STS [R11+UR4+0xc], R92 ;  /* 0x00000c5c0b007988 */ /* 0x0001e20008000804 */
[----:B------:R-:W-:-:S03]  /*0650*/  UMOV UR4, 0x80 ;  /* 0x0000008000047882 */ /* 0x000fc60000000000 */
[----:B------:R0:W-:Y:S01]  /*0660*/  STS [R9+UR5+0xc], R81 ;  /* 0x00000c5109007988 */ /* 0x0001e20008000805 */
[----:B------:R-:W-:Y:S06]  /*0670*/  BAR.SYNC.DEFER_BLOCKING 0x0 ;  /* 0x0000000000007b1d */ /* 0x000fec0000010000 */
.L_x_1:
[----:B------:R-:W-:Y:S04]  /*0680*/  LDS R82, [R2+-0x200] ;  /* 0xfffe000002527984 */ /* 0x000fe80000000800 */
[----:B------:R-:W1:Y:S04]  /*0690*/  LDS.128 R4, [R3+UR4+-0x80] ;  /* 0xffff800403047984 */ /* 0x000e680008000c00 */
[----:B0-----:R-:W0:Y:S01]  /*06a0*/  LDS.128 R8, [R3+UR4] ;  /* 0x0000000403087984 */ /* 0x001e220008000c00 */
[----:B------:R-:W-:-:S03]  /*06b0*/  UIADD3 UR4, UPT, UPT, UR4, 0x200, URZ ;  /* 0x0000020004047890 */ /* 0x000fc6000fffe0ff */
[----:B------:R-:W2:Y:S01]  /*06c0*/  LDS R84, [R2] ;  /* 0x0000000002547984 */ /* 0x000ea20000000800 */
[----:B------:R-:W-:-:S03]  /*06d0*/  UISETP.NE.AND UP0, UPT, UR4, 0x1080, UPT ;  /* 0x000010800400788c */ /* 0x000fc6000bf05270 */
[----:B------:R-:W3:Y:S04]  /*06e0*/  LDS R86, [R2+-0x1e0] ;  /* 0xfffe200002567984 */ /* 0x000ee80000000800 */
[----:B------:R-:W4:Y:S04]  /*06f0*/  LDS R88, [R2+0x20] ;  /* 0x0000200002587984 */ /* 0x000f280000000800 */
[----:B------:R-:W5:Y:S04]  /*0700*/  LDS R90, [R2+-0x1c0] ;  /* 0xfffe4000025a7984 */ /* 0x000f680000000800 */
[----:B------:R-:W5:Y:S01]  /*0710*/  LDS R92, [R2+-0x1a0] ;  /* 0xfffe6000025c7984 */ /* 0x000f620000000800 */
[C---:B-1----:R-:W-:Y:S01]  /*0720*/  FFMA R77, R82.reuse, R4, R77 ;  /* 0x00000004524d7223 */ /* 0x042fe2000000004d */
[C---:B------:R-:W-:Y:S01]  /*0730*/  FFMA R72, R82.reuse, R5, R72 ;  /* 0x0000000552487223 */ /* 0x040fe20000000048 */
[C---:B------:R-:W-:Y:S01]  /*0740*/  FFMA R73, R82.reuse, R6, R73 ;  /* 0x0000000652497223 */ /* 0x040fe20000000049 */
[C---:B------:R-:W-:Y:S01]  /*0750*/  FFMA R70, R82.reuse, R7, R70 ;  /* 0x0000000752467223 */ /* 0x040fe20000000046 */
[C---:B0-----:R-:W-:Y:S01]  /*0760*/  FFMA R75, R82.reuse, R8, R75 ;  /* 0x00000008524b7223 */ /* 0x041fe2000000004b */
[C---:B------:R-:W-:Y:S01]  /*0770*/  FFMA R68, R82.reuse, R9, R68 ;  /* 0x0000000952447223 */ /* 0x040fe20000000044 */
[C---:B------:R-:W-:Y:S01]  /*0780*/  FFMA R71, R82.reuse, R10, R71 ;  /* 0x0000000a52477223 */ /* 0x040fe20000000047 */
[----:B------:R-:W-:Y:S01]  /*0790*/  FFMA R66, R82, R11, R66 ;  /* 0x0000000b52427223 */ /* 0x000fe20000000042 */
[C---:B--2---:R-:W-:Y:S01]  /*07a0*/  FFMA R69, R84.reuse, R4, R69 ;  /* 0x0000000454457223 */ /* 0x044fe20000000045 */
[C---:B------:R-:W-:Y:S01]  /*07b0*/  FFMA R64, R84.reuse, R5, R64 ;  /* 0x0000000554407223 */ /* 0x040fe20000000040 */
[C---:B------:R-:W-:Y:S01]  /*07c0*/  FFMA R67, R84.reuse, R6, R67 ;  /* 0x0000000654437223 */ /* 0x040fe20000000043 */
[C---:B------:R-:W-:Y:S01]  /*07d0*/  FFMA R58, R84.reuse, R7, R58 ;  /* 0x00000007543a7223 */ /* 0x040fe2000000003a */
[C---:B------:R-:W-:Y:S01]  /*07e0*/  FFMA R65, R84.reuse, R8, R65 ;  /* 0x0000000854417223 */ /* 0x040fe20000000041 */
[C---:B------:R-:W-:Y:S01]  /*07f0*/  FFMA R62, R84.reuse, R9, R62 ;  /* 0x00000009543e7223 */ /* 0x040fe2000000003e */
[C---:B------:R-:W-:Y:S01]  /*0800*/  FFMA R63, R84.reuse, R10, R63 ;  /* 0x0000000a543f7223 */ /* 0x040fe2000000003f */
[----:B------:R-:W-:Y:S01]  /*0810*/  FFMA R60, R84, R11, R60 ;  /* 0x0000000b543c7223 */ /* 0x000fe2000000003c */
[----:B------:R-:W0:Y:S01]  /*0820*/  LDS R82, [R2+0x40] ;  /* 0x0000400002527984 */ /* 0x000e220000000800 */
[C---:B---3--:R-:W-:Y:S01]  /*0830*/  FFMA R59, R86.reuse, R4, R59 ;  /* 0x00000004563b7223 */ /* 0x048fe2000000003b */
[C---:B------:R-:W-:Y:S01]  /*0840*/  FFMA R0, R86.reuse, R5, R0 ;  /* 0x0000000556007223 */ /* 0x040fe20000000000 */
[C---:B------:R-:W-:Y:S01]  /*0850*/  FFMA R15, R86.reuse, R6, R15 ;  /* 0x00000006560f7223 */ /* 0x040fe2000000000f */
[----:B------:R1:W2:Y:S01]  /*0860*/  LDS R84, [R2+0x60] ;  /* 0x0000600002547984 */ /* 0x0002a20000000800 */
[C---:B------:R-:W-:Y:S01]  /*0870*/  FFMA R12, R86.reuse, R7, R12 ;  /* 0x00000007560c7223 */ /* 0x040fe2000000000c */
[C---:B------:R-:W-:Y:S01]  /*0880*/  FFMA R61, R86.reuse, R8, R61 ;  /* 0x00000008563d7223 */ /* 0x040fe2000000003d */
[C---:B------:R-:W-:Y:S01]  /*0890*/  FFMA R14, R86.reuse, R9, R14 ;  /* 0x00000009560e7223 */ /* 0x040fe2000000000e */
[C---:B------:R-:W-:Y:S01]  /*08a0*/  FFMA R17, R86.reuse, R10, R17 ;  /* 0x0000000a56117223 */ /* 0x040fe20000000011 */
[----:B------:R-:W-:Y:S01]  /*08b0*/  FFMA R16, R86, R11, R16 ;  /* 0x0000000b56107223 */ /* 0x000fe20000000010 */
[C---:B----4-:R-:W-:Y:S01]  /*08c0*/  FFMA R35, R88.reuse, R4, R35 ;  /* 0x0000000458237223 */ /* 0x050fe20000000023 */
[C---:B------:R-:W-:Y:S01]  /*08d0*/  FFMA R34, R88.reuse, R5, R34 ;  /* 0x0000000558227223 */ /* 0x040fe20000000022 */
[C---:B------:R-:W-:Y:S01]  /*08e0*/  FFMA R37, R88.reuse, R6, R37 ;  /* 0x0000000658257223 */ /* 0x040fe20000000025 */
[C---:B------:R-:W-:Y:S01]  /*08f0*/  FFMA R36, R88.reuse, R7, R36 ;  /* 0x0000000758247223 */ /* 0x040fe20000000024 */
[C---:B------:R-:W-:Y:S01]  /*0900*/  FFMA R39, R88.reuse, R8, R39 ;  /* 0x0000000858277223 */ /* 0x040fe20000000027 */
[C---:B------:R-:W-:Y:S01]  /*0910*/  FFMA R38, R88.reuse, R9, R38 ;  /* 0x0000000958267223 */ /* 0x040fe20000000026 */
[C---:B------:R-:W-:Y:S01]  /*0920*/  FFMA R41, R88.reuse, R10, R41 ;  /* 0x0000000a58297223 */ /* 0x040fe20000000029 */
[----:B------:R-:W-:Y:S01]  /*0930*/  FFMA R40, R88, R11, R40 ;  /* 0x0000000b58287223 */ /* 0x000fe20000000028 */
[C---:B-----5:R-:W-:Y:S01]  /*0940*/  FFMA R19, R90.reuse, R4, R19 ;  /* 0x000000045a137223 */ /* 0x060fe20000000013 */
[C---:B------:R-:W-:Y:S01]  /*0950*/  FFMA R18, R90.reuse, R5, R18 ;  /* 0x000000055a127223 */ /* 0x040fe20000000012 */
[C---:B------:R-:W-:Y:S01]  /*0960*/  FFMA R21, R90.reuse, R6, R21 ;  /* 0x000000065a157223 */ /* 0x040fe20000000015 */
[C---:B------:R-:W-:Y:S01]  /*0970*/  FFMA R20, R90.reuse, R7, R20 ;  /* 0x000000075a147223 */ /* 0x040fe20000000014 */
[C---:B------:R-:W-:Y:S01]  /*0980*/  FFMA R23, R90.reuse, R8, R23 ;  /* 0x000000085a177223 */ /* 0x040fe20000000017 */
[C---:B------:R-:W-:Y:S01]  /*0990*/  FFMA R22, R90.reuse, R9, R22 ;  /* 0x000000095a167223 */ /* 0x040fe20000000016 */
[C---:B------:R-:W-:Y:S01]  /*09a0*/  FFMA R25, R90.reuse, R10, R25 ;  /* 0x0000000a5a197223 */ /* 0x040fe20000000019 */
[----:B------:R-:W-:Y:S01]  /*09b0*/  FFMA R24, R90, R11, R24 ;  /* 0x0000000b5a187223 */ /* 0x000fe20000000018 */
[C---:B------:R-:W-:Y:S01]  /*09c0*/  FFMA R27, R92.reuse, R4, R27 ;  /* 0x000000045c1b7223 */ /* 0x040fe2000000001b */
[C---:B------:R-:W-:Y:S01]  /*09d0*/  FFMA R26, R92.reuse, R5, R26 ;  /* 0x000000055c1a7223 */ /* 0x040fe2000000001a */
[C---:B------:R-:W-:Y:S01]  /*09e0*/  FFMA R29, R92.reuse, R6, R29 ;  /* 0x000000065c1d7223 */ /* 0x040fe2000000001d */
[C---:B------:R-:W-:Y:S01]  /*09f0*/  FFMA R28, R92.reuse, R7, R28 ;  /* 0x000000075c1c7223 */ /* 0x040fe2000000001c */
[C---:B------:R-:W-:Y:S01]  /*0a00*/  FFMA R31, R92.reuse, R8, R31 ;  /* 0x000000085c1f7223 */ /* 0x040fe2000000001f */
[C---:B------:R-:W-:Y:S01]  /*0a10*/  FFMA R30, R92.reuse, R9, R30 ;  /* 0x000000095c1e7223 */ /* 0x040fe2000000001e */
[C---:B------:R-:W-:Y:S01]  /*0a20*/  FFMA R33, R92.reuse, R10, R33 ;  /* 0x0000000a5c217223 */ /* 0x040fe20000000021 */
[----:B------:R-:W-:Y:S01]  /*0a30*/  FFMA R32, R92, R11, R32 ;  /* 0x0000000b5c207223 */ /* 0x000fe20000000020 */
[----:B-1----:R-:W-:Y:S01]  /*0a40*/  IADD3 R2, PT, PT, R2, 0x4, RZ ;  /* 0x0000000402027810 */ /* 0x002fe20007ffe0ff */
[C---:B0-----:R-:W-:Y:S01]  /*0a50*/  FFMA R43, R82.reuse, R4, R43 ;  /* 0x00000004522b7223 */ /* 0x041fe2000000002b */
[C---:B------:R-:W-:Y:S01]  /*0a60*/  FFMA R42, R82.reuse, R5, R42 ;  /* 0x00000005522a7223 */ /* 0x040fe2000000002a */
[C---:B------:R-:W-:Y:S01]  /*0a70*/  FFMA R45, R82.reuse, R6, R45 ;  /* 0x00000006522d7223 */ /* 0x040fe2000000002d */
[C---:B------:R-:W-:Y:S01]  /*0a80*/  FFMA R44, R82.reuse, R7, R44 ;  /* 0x00000007522c7223 */ /* 0x040fe2000000002c */
[C---:B------:R-:W-:Y:S01]  /*0a90*/  FFMA R47, R82.reuse, R8, R47 ;  /* 0x00000008522f7223 */ /* 0x040fe2000000002f */
        /* <DEDUP_REMOVED lines=11> */
[----:B------:R-:W-:Y:S06]  /*0b50*/  BRA.U UP0, `(.L_x_1) ;  /* 0xfffffff900c87547 */ /* 0x000fec000b83ffff */
[----:B------:R-:W-:Y:S01]  /*0b60*/  VIADD R74, R74, 0x1 ;  /* 0x000000014a4a7836 */ /* 0x000fe20000000000 */
[----:B------:R-:W-:Y:S04]  /*0b70*/  BAR.SYNC.DEFER_BLOCKING 0x0 ;  /* 0x0000000000007b1d */ /* 0x000fe80000010000 */
[----:B------:R-:W-:-:S13]  /*0b80*/  ISETP.NE.AND P0, PT, R74, R79, PT ;  /* 0x0000004f4a00720c */ /* 0x000fda0003f05270 */
[----:B------:R-:W-:Y:S05]  /*0b90*/  @P0 BRA `(.L_x_2) ;  /* 0xfffffff400d80947 */ /* 0x000fea000383ffff */
.L_x_0:
[----:B------:R-:W0:Y:S01]  /*0ba0*/  S2R R5, SR_TID.X ;  /* 0x0000000000057919 */ /* 0x000e220000002100 */
[----:B------:R-:W1:Y:S01]  /*0bb0*/  LDC.64 R6, c[0x0][0x390] ;  /* 0x0000e400ff067b82 */ /* 0x000e620000000a00 */
[----:B------:R-:W2:Y:S01]  /*0bc0*/  S2R R9, SR_CTAID.Y ;  /* 0x0000000000097919 */ /* 0x000ea20000002600 */
[----:B------:R-:W3:Y:S01]  /*0bd0*/  S2R R11, SR_CTAID.X ;  /* 0x00000000000b7919 */ /* 0x000ee20000002500 */
[----:B0-----:R-:W-:Y:S02]  /*0be0*/  SHF.L.U32 R3, R5, 0x1, RZ ;  /* 0x0000000105037819 */ /* 0x001fe400000006ff */
[--C-:B------:R-:W-:Y:S02]  /*0bf0*/  SHF.R.U32.HI R2, RZ, 0x1, R5.reuse ;  /* 0x00000001ff027819 */ /* 0x100fe40000011605 */
[----:B------:R-:W-:Y:S02]  /*0c00*/  LOP3.LUT R4, R3, 0x40, RZ, 0xc0, !PT ;  /* 0x0000004003047812 */ /* 0x000fe400078ec0ff */
[----:B------:R-:W-:-:S02]  /*0c10*/  SHF.R.U32.HI R3, RZ, 0x3, R5 ;  /* 0x00000003ff037819 */ /* 0x000fc40000011605 */
[----:B------:R-:W-:Y:S02]  /*0c20*/  LOP3.LUT R2, R2, 0x1e0, RZ, 0xc0, !PT ;  /* 0x000001e002027812 */ /* 0x000fe400078ec0ff */
[----:B------:R-:W-:Y:S02]  /*0c30*/  SHF.L.U32 R5, R5, 0x2, RZ ;  /* 0x0000000205057819 */ /* 0x000fe400000006ff */
[----:B--2---:R-:W-:Y:S02]  /*0c40*/  LEA R2, R9, R2, 0x7 ;  /* 0x0000000209027211 */ /* 0x004fe400078e38ff */
[----:B---3--:R-:W-:Y:S02]  /*0c50*/  LEA R4, R11, R4, 0x7 ;  /* 0x000000040b047211 */ /* 0x008fe400078e38ff */
[----:B------:R-:W-:Y:S02]  /*0c60*/  LOP3.LUT R3, R3, 0x3, RZ, 0xc0, !PT ;  /* 0x0000000303037812 */ /* 0x000fe400078ec0ff */
[----:B------:R-:W-:-:S02]  /*0c70*/  LOP3.LUT R5, R5, 0x1c, RZ, 0xc0, !PT ;  /* 0x0000001c05057812 */ /* 0x000fc400078ec0ff */
[----:B------:R-:W-:Y:S02]  /*0c80*/  IADD3 R2, PT, PT, R2, R3, RZ ;  /* 0x0000000302027210 */ /* 0x000fe40007ffe0ff */
[----:B------:R-:W-:-:S05]  /*0c90*/  IADD3 R4, PT, PT, R4, R5, RZ ;  /* 0x0000000504047210 */ /* 0x000fca0007ffe0ff */
[----:B------:R-:W-:-:S05]  /*0ca0*/  IMAD R4, R2, R13, R4 ;  /* 0x0000000d02047224 */ /* 0x000fca00078e0204 */
[----:B------:R-:W-:Y:S01]  /*0cb0*/  LEA R3, R13, R4, 0x4 ;  /* 0x000000040d037211 */ /* 0x000fe200078e20ff */
[----:B-1----:R-:W-:-:S04]  /*0cc0*/  IMAD.WIDE R4, R4, 0x4, R6 ;  /* 0x0000000404047825 */ /* 0x002fc800078e0206 */
[----:B------:R-:W-:Y:S01]  /*0cd0*/  IMAD.WIDE R6, R3, 0x4, R6 ;  /* 0x0000000403067825 */ /* 0x000fe200078e0206 */
[----:B------:R-:W-:Y:S03]  /*0ce0*/  STG.E desc[UR8][R4.64], R77 ;  /* 0x0000004d04007986 */ /* 0x000fe6000c101908 */
[C---:B------:R-:W-:Y:S01]  /*0cf0*/  IMAD.WIDE R2, R13.reuse, 0x4, R4 ;  /* 0x000000040d027825 */ /* 0x040fe200078e0204 */
[----:B------:R-:W-:Y:S03]  /*0d00*/  STG.E desc[UR8][R4.64+0x80], R75 ;  /* 0x0000804b04007986 */ /* 0x000fe6000c101908 */
[C---:B------:R-:W-:Y:S01]  /*0d10*/  IMAD.WIDE R8, R13.reuse, 0x4, R6 ;  /* 0x000000040d087825 */ /* 0x040fe200078e0206 */
[----:B------:R-:W-:Y:S03]  /*0d20*/  STG.E desc[UR8][R6.64], R69 ;  /* 0x0000004506007986 */ /* 0x000fe6000c101908 */
[C---:B------:R-:W-:Y:S01]  /*0d30*/  IMAD.WIDE R10, R13.reuse, 0x4, R2 ;  /* 0x000000040d0a7825 */ /* 0x040fe200078e0202 */
[----:B------:R-:W-:Y:S04]  /*0d40*/  STG.E desc[UR8][R6.64+0x80], R65 ;  /* 0x0000804106007986 */ /* 0x000fe8000c101908 */
        /* <DEDUP_REMOVED lines=9> */
[----:B------:R0:W-:Y:S04]  /*0de0*/  STG.E desc[UR8][R4.64+0x8c], R66 ;  /* 0x00008c4204007986 */ /* 0x0001e8000c101908 */
[----:B------:R-:W-:Y:S04]  /*0df0*/  STG.E desc[UR8][R6.64+0xc], R58 ;  /* 0x00000c3a06007986 */ /* 0x000fe8000c101908 */
[----:B------:R1:W-:Y:S04]  /*0e00*/  STG.E desc[UR8][R6.64+0x8c], R60 ;  /* 0x00008c3c06007986 */ /* 0x0003e8000c101908 */
[----:B------:R-:W-:Y:S01]  /*0e10*/  STG.E desc[UR8][R2.64], R59 ;  /* 0x0000003b02007986 */ /* 0x000fe2000c101908 */
[----:B0-----:R-:W-:-:S03]  /*0e20*/  IMAD.WIDE R4, R13, 0x4, R8 ;  /* 0x000000040d047825 */ /* 0x001fc600078e0208 */
[----:B------:R-:W-:Y:S04]  /*0e30*/  STG.E desc[UR8][R2.64+0x80], R61 ;  /* 0x0000803d02007986 */ /* 0x000fe8000c101908 */
[----:B------:R-:W-:Y:S01]  /*0e40*/  STG.E desc[UR8][R8.64], R35 ;  /* 0x0000002308007986 */ /* 0x000fe2000c101908 */
[----:B-1----:R-:W-:-:S03]  /*0e50*/  IMAD.WIDE R6, R13, 0x4, R10 ;  /* 0x000000040d067825 */ /* 0x002fc600078e020a */
        /* <DEDUP_REMOVED lines=12> */
[----:B------:R-:W-:Y:S04]  /*0f20*/  STG.E desc[UR8][R8.64+0x8c], R40 ;  /* 0x00008c2808007986 */ /* 0x000fe8000c101908 */
[----:B------:R-:W-:Y:S01]  /*0f30*/  STG.E desc[UR8][R10.64], R19 ;  /* 0x000000130a007986 */ /* 0x000fe2000c101908 */
[----:B0-----:R-:W-:-:S03]  /*0f40*/  IMAD.WIDE R2, R13, 0x4, R4 ;  /* 0x000000040d027825 */ /* 0x001fc600078e0204 */
        /* <DEDUP_REMOVED lines=30> */
[----:B------:R-:W-:Y:S01]  /*1130*/  STG.E desc[UR8][R2.64+0x8c], R56 ;  /* 0x00008c3802007986 */ /* 0x000fe2000c101908 */
[----:B------:R-:W-:Y:S05]  /*1140*/  EXIT ;  /* 0x000000000000794d */ /* 0x000fea0003800000 */
.L_x_3:
[----:B------:R-:W-:-:S00]  /*1150*/  BRA `(.L_x_3) ;  /* 0xfffffffc00fc7947 */ /* 0x000fc0000383ffff */
[----:B------:R-:W-:-:S00]  /*1160*/  NOP ;  /* 0x0000000000007918 */ /* 0x000fc00000000000 */
        /* <DEDUP_REMOVED lines=9> */
.L_x_4:


//--------------------- .nv.shared._Z4mm_7PfS_S_i --------------------------
	.section	.nv.shared._Z4mm_7PfS_S_i,"aw",@nobits
	.sectionflags	@""
	.align	4
.nv.shared._Z4mm_7PfS_S_i:
	.zero		9216


//--------------------- .nv.shared.reserved.0     --------------------------
	.section	.nv.shared.reserved.0,"aw",@nobits
	.weak		__nv_reservedSMEM_offset_0_alias
	.size		__nv_reservedSMEM_offset_0_alias, 0, 64
	.other		__nv_reservedSMEM_offset_0_alias,@"STO_CUDA_RESERVED_SHARED STV_DEFAULT"
__nv_reservedSMEM_offset_0_alias:
	.zero		0
	.zero		64


//--------------------- .nv.constant0._Z4mm_7PfS_S_i --------------------------
	.section	.nv.constant0._Z4mm_7PfS_S_i,"a",@progbits
	.sectionflags	@""
	.align	4
.nv.constant0._Z4mm_7PfS_S_i:
	.zero		924


//--------------------- SYMBOLS --------------------------

	.type		.nv.reservedSmem.offset0,@object
	.size		.nv.reservedSmem.offset0,0x4
	.type		.nv.reservedSmem.cap,@object
	.size		.nv.reservedSmem.cap,0x4
